	.headerflags	@"EF_CUDA_TEXMODE_UNIFIED EF_CUDA_64BIT_ADDRESS EF_CUDA_ACCELERATORS EF_CUDA_SM90 EF_CUDA_VIRTUAL_SM(EF_CUDA_SM90)"
	.elftype	@"ET_EXEC"


//--------------------- .nv.info                  --------------------------
	.section	.nv.info,"",@"SHT_CUDA_INFO"
	.align	4


	//----- nvinfo : EIATTR_REGCOUNT
	.align		4
        /*0000*/ 	.byte	0x04, 0x2f
        /*0002*/ 	.short	(.L_1 - .L_0)
	.align		4
.L_0:
        /*0004*/ 	.word	index@(triton_poi_fused_convolution_leaky_relu_59)
        /*0008*/ 	.word	0x00000020


	//----- nvinfo : EIATTR_MIN_STACK_SIZE
	.align		4
.L_1:
        /*000c*/ 	.byte	0x04, 0x12
        /*000e*/ 	.short	(.L_3 - .L_2)
	.align		4
.L_2:
        /*0010*/ 	.word	index@(triton_poi_fused_convolution_leaky_relu_59)
        /*0014*/ 	.word	0x00000000


	//----- nvinfo : EIATTR_FRAME_SIZE
	.align		4
.L_3:
        /*0018*/ 	.byte	0x04, 0x11
        /*001a*/ 	.short	(.L_5 - .L_4)
	.align		4
.L_4:
        /*001c*/ 	.word	index@(triton_poi_fused_convolution_leaky_relu_59)
        /*0020*/ 	.word	0x00000000


	//----- nvinfo : EIATTR_MIN_STACK_SIZE
	.align		4
.L_5:
        /*0024*/ 	.byte	0x04, 0x12
        /*0026*/ 	.short	(.L_7 - .L_6)
	.align		4
.L_6:
        /*0028*/ 	.word	index@(triton_poi_fused_convolution_leaky_relu_59)
        /*002c*/ 	.word	0x00000000
.L_7:


//--------------------- .nv.info.triton_poi_fused_convolution_leaky_relu_59 --------------------------
	.section	.nv.info.triton_poi_fused_convolution_leaky_relu_59,"",@"SHT_CUDA_INFO"
	.sectionflags	@""
	.align	4


	//----- nvinfo : EIATTR_CUDA_API_VERSION
	.align		4
        /*0000*/ 	.byte	0x04, 0x37
        /*0002*/ 	.short	(.L_9 - .L_8)
.L_8:
        /*0004*/ 	.word	0x0000007c


	//----- nvinfo : EIATTR_KPARAM_INFO
	.align		4
.L_9:
        /*0008*/ 	.byte	0x04, 0x17
        /*000a*/ 	.short	(.L_11 - .L_10)
.L_10:
        /*000c*/ 	.word	0x00000000
        /*0010*/ 	.short	0x0002
        /*0012*/ 	.short	0x0010
        /*0014*/ 	.byte	0x00, 0xf0, 0x11, 0x00


	//----- nvinfo : EIATTR_KPARAM_INFO
	.align		4
.L_11:
        /*0018*/ 	.byte	0x04, 0x17
        /*001a*/ 	.short	(.L_13 - .L_12)
.L_12:
        /*001c*/ 	.word	0x00000000
        /*0020*/ 	.short	0x0001
        /*0022*/ 	.short	0x0008
        /*0024*/ 	.byte	0x00, 0xf4, 0x21, 0x00


	//----- nvinfo : EIATTR_KPARAM_INFO
	.align		4
.L_13:
        /*0028*/ 	.byte	0x04, 0x17
        /*002a*/ 	.short	(.L_15 - .L_14)
.L_14:
        /*002c*/ 	.word	0x00000000
        /*0030*/ 	.short	0x0000
        /*0032*/ 	.short	0x0000
        /*0034*/ 	.byte	0x00, 0xf4, 0x21, 0x00


	//----- nvinfo : EIATTR_SPARSE_MMA_MASK
	.align		4
.L_15:
        /*0038*/ 	.byte	0x03, 0x50
        /*003a*/ 	.short	0x0000


	//----- nvinfo : EIATTR_MAXREG_COUNT
	.align		4
        /*003c*/ 	.byte	0x03, 0x1b
        /*003e*/ 	.short	0x00ff


	//----- nvinfo : EIATTR_EXIT_INSTR_OFFSETS
	.align		4
        /*0040*/ 	.byte	0x04, 0x1c
        /*0042*/ 	.short	(.L_17 - .L_16)


	//   ....[0]....
.L_16:
        /*0044*/ 	.word	0x00000790


	//----- nvinfo : EIATTR_REQNTID
	.align		4
.L_17:
        /*0048*/ 	.byte	0x04, 0x10
        /*004a*/ 	.short	(.L_19 - .L_18)
.L_18:
        /*004c*/ 	.word	0x00000080
        /*0050*/ 	.word	0x00000001
        /*0054*/ 	.word	0x00000001


	//----- nvinfo : EIATTR_CBANK_PARAM_SIZE
	.align		4
.L_19:
        /*0058*/ 	.byte	0x03, 0x19
        /*005a*/ 	.short	0x0014


	//----- nvinfo : EIATTR_PARAM_CBANK
	.align		4
        /*005c*/ 	.byte	0x04, 0x0a
        /*005e*/ 	.short	(.L_21 - .L_20)
	.align		4
.L_20:
        /*0060*/ 	.word	index@(.nv.constant0.triton_poi_fused_convolution_leaky_relu_59)
        /*0064*/ 	.short	0x0210
        /*0066*/ 	.short	0x0014


	//----- nvinfo : EIATTR_SW_WAR
	.align		4
.L_21:
        /*0068*/ 	.byte	0x04, 0x36
        /*006a*/ 	.short	(.L_23 - .L_22)
.L_22:
        /*006c*/ 	.word	0x00000008
.L_23:


//--------------------- .nv.callgraph             --------------------------
	.section	.nv.callgraph,"",@"SHT_CUDA_CALLGRAPH"
	.align	4
	.sectionentsize	8
	.align		4
        /*0000*/ 	.word	0x00000000
	.align		4
        /*0004*/ 	.word	0xffffffff
	.align		4
        /*0008*/ 	.word	0x00000000
	.align		4
        /*000c*/ 	.word	0xfffffffe
	.align		4
        /*0010*/ 	.word	0x00000000
	.align		4
        /*0014*/ 	.word	0xfffffffd
	.align		4
        /*0018*/ 	.word	0x00000000
	.align		4
        /*001c*/ 	.word	0xfffffffc


//--------------------- .text.triton_poi_fused_convolution_leaky_relu_59 --------------------------
	.section	.text.triton_poi_fused_convolution_leaky_relu_59,"ax",@progbits
	.align	128
        .global         triton_poi_fused_convolution_leaky_relu_59
        .type           triton_poi_fused_convolution_leaky_relu_59,@function
        .size           triton_poi_fused_convolution_leaky_relu_59,(.L_x_1 - triton_poi_fused_convolution_leaky_relu_59)
        .other          triton_poi_fused_convolution_leaky_relu_59,@"STO_CUDA_ENTRY STV_DEFAULT"
triton_poi_fused_convolution_leaky_relu_59:
.text.triton_poi_fused_convolution_leaky_relu_59:
[----:B------:R-:W-:Y:S01]  /*0000*/  LDC R1, c[0x0][0x28] ;  /* 0x00000a00ff017b82 */ /* 0x000fe20000000800 */
[----:B------:R-:W1:Y:S01]  /*0010*/  S2R R0, SR_TID.X ;  /* 0x0000000000007919 */ /* 0x000e620000002100 */
[----:B------:R-:W-:Y:S01]  /*0020*/  IMAD.MOV.U32 R8, RZ, RZ, RZ ;  /* 0x000000ffff087224 */ /* 0x000fe200078e00ff */
[----:B------:R-:W-:Y:S01]  /*0030*/  ULDC.64 UR4, c[0x0][0x208] ;  /* 0x0000820000047ab9 */ /* 0x000fe20000000a00 */
[----:B------:R-:W-:Y:S01]  /*0040*/  IMAD.MOV.U32 R2, RZ, RZ, RZ ;  /* 0x000000ffff027224 */ /* 0x000fe200078e00ff */
[----:B------:R-:W2:Y:S01]  /*0050*/  S2R R9, SR_CTAID.X ;  /* 0x0000000000097919 */ /* 0x000ea20000002500 */
[----:B------:R-:W-:Y:S02]  /*0060*/  IMAD.MOV.U32 R4, RZ, RZ, RZ ;  /* 0x000000ffff047224 */ /* 0x000fe400078e00ff */
[----:B------:R-:W-:Y:S02]  /*0070*/  IMAD.MOV.U32 R6, RZ, RZ, RZ ;  /* 0x000000ffff067224 */ /* 0x000fe400078e00ff */
[----:B-1----:R-:W-:-:S05]  /*0080*/  IMAD.SHL.U32 R0, R0, 0x4, RZ ;  /* 0x0000000400007824 */ /* 0x002fca00078e00ff */
[----:B------:R-:W-:-:S05]  /*0090*/  LOP3.LUT R0, R0, 0x1fc, RZ, 0xc0, !PT ;  /* 0x000001fc00007812 */ /* 0x000fca00078ec0ff */
[----:B--2---:R-:W-:-:S04]  /*00a0*/  IMAD R9, R9, 0x400, R0 ;  /* 0x0000040009097824 */ /* 0x004fc800078e0200 */
[C---:B------:R-:W-:Y:S01]  /*00b0*/  VIADD R3, R9.reuse, 0x1 ;  /* 0x0000000109037836 */ /* 0x040fe20000000000 */
[----:B------:R-:W-:Y:S01]  /*00c0*/  IADD3 R7, R9, 0x3, RZ ;  /* 0x0000000309077810 */ /* 0x000fe20007ffe0ff */
[----:B------:R-:W-:-:S04]  /*00d0*/  IMAD.HI R0, R9, -0x22983759, R8 ;  /* 0xdd67c8a709007827 */ /* 0x000fc800078e0208 */
[----:B------:R-:W-:-:S04]  /*00e0*/  IMAD.HI R8, R3, -0x22983759, R2 ;  /* 0xdd67c8a703087827 */ /* 0x000fc800078e0202 */
[C---:B------:R-:W-:Y:S02]  /*00f0*/  VIADD R3, R9.reuse, 0x200 ;  /* 0x0000020009037836 */ /* 0x040fe40000000000 */
[----:B------:R-:W-:Y:S02]  /*0100*/  VIADD R5, R9, 0x2 ;  /* 0x0000000209057836 */ /* 0x000fe40000000000 */
[----:B------:R-:W-:-:S04]  /*0110*/  IMAD.HI R17, R3, -0x22983759, R2 ;  /* 0xdd67c8a703117827 */ /* 0x000fc800078e0202 */
[----:B------:R-:W-:Y:S01]  /*0120*/  IMAD.HI R15, R5, -0x22983759, R4 ;  /* 0xdd67c8a7050f7827 */ /* 0x000fe200078e0204 */
[----:B------:R-:W-:-:S03]  /*0130*/  IADD3 R5, R9, 0x201, RZ ;  /* 0x0000020109057810 */ /* 0x000fc60007ffe0ff */
[----:B------:R-:W-:Y:S02]  /*0140*/  VIADD R3, R9, 0x203 ;  /* 0x0000020309037836 */ /* 0x000fe40000000000 */
[----:B------:R-:W-:-:S04]  /*0150*/  IMAD.HI R19, R7, -0x22983759, R6 ;  /* 0xdd67c8a707137827 */ /* 0x000fc800078e0206 */
[----:B------:R-:W-:Y:S01]  /*0160*/  IMAD.HI R23, R3, -0x22983759, R2 ;  /* 0xdd67c8a703177827 */ /* 0x000fe200078e0202 */
[----:B------:R-:W-:Y:S02]  /*0170*/  SHF.R.U32.HI R3, RZ, 0x1f, R0 ;  /* 0x0000001fff037819 */ /* 0x000fe40000011600 */
[----:B------:R-:W-:Y:S01]  /*0180*/  SHF.R.U32.HI R2, RZ, 0x1f, R15 ;  /* 0x0000001fff027819 */ /* 0x000fe2000001160f */
[----:B------:R-:W-:Y:S01]  /*0190*/  VIADD R7, R9, 0x202 ;  /* 0x0000020209077836 */ /* 0x000fe20000000000 */
[----:B------:R-:W-:Y:S01]  /*01a0*/  LEA.HI.SX32 R0, R0, R3, 0x1b ;  /* 0x0000000300007211 */ /* 0x000fe200078fdaff */
[----:B------:R-:W-:Y:S01]  /*01b0*/  IMAD.HI R21, R5, -0x22983759, R4 ;  /* 0xdd67c8a705157827 */ /* 0x000fe200078e0204 */
[----:B------:R-:W-:Y:S02]  /*01c0*/  SHF.R.U32.HI R4, RZ, 0x1f, R19 ;  /* 0x0000001fff047819 */ /* 0x000fe40000011613 */
[----:B------:R-:W-:Y:S01]  /*01d0*/  SHF.R.U32.HI R5, RZ, 0x1f, R8 ;  /* 0x0000001fff057819 */ /* 0x000fe20000011608 */
[----:B------:R-:W-:Y:S01]  /*01e0*/  IMAD.HI R7, R7, -0x22983759, R6 ;  /* 0xdd67c8a707077827 */ /* 0x000fe200078e0206 */
[----:B------:R-:W-:-:S02]  /*01f0*/  LEA.HI.SX32 R15, R15, R2, 0x1b ;  /* 0x000000020f0f7211 */ /* 0x000fc400078fdaff */
[----:B------:R-:W-:Y:S02]  /*0200*/  LEA.HI.SX32 R19, R19, R4, 0x1b ;  /* 0x0000000413137211 */ /* 0x000fe400078fdaff */
[----:B------:R-:W-:Y:S02]  /*0210*/  SHF.R.U32.HI R2, RZ, 0x1f, R17 ;  /* 0x0000001fff027819 */ /* 0x000fe40000011611 */
[----:B------:R-:W-:Y:S02]  /*0220*/  SHF.R.U32.HI R4, RZ, 0x1f, R21 ;  /* 0x0000001fff047819 */ /* 0x000fe40000011615 */
[----:B------:R-:W-:Y:S02]  /*0230*/  LEA.HI.SX32 R6, R8, R5, 0x1b ;  /* 0x0000000508067211 */ /* 0x000fe400078fdaff */
[----:B------:R-:W-:Y:S02]  /*0240*/  SHF.R.S32.HI R11, RZ, 0x1f, R0 ;  /* 0x0000001fff0b7819 */ /* 0x000fe40000011400 */
[----:B------:R-:W-:-:S02]  /*0250*/  SHF.R.U32.HI R8, RZ, 0x1f, R7 ;  /* 0x0000001fff087819 */ /* 0x000fc40000011607 */
[----:B------:R-:W-:Y:S02]  /*0260*/  LEA.HI.SX32 R17, R17, R2, 0x1b ;  /* 0x0000000211117211 */ /* 0x000fe400078fdaff */
[----:B------:R-:W-:Y:S01]  /*0270*/  LEA.HI.SX32 R21, R21, R4, 0x1b ;  /* 0x0000000415157211 */ /* 0x000fe200078fdaff */
[----:B------:R-:W1:Y:S01]  /*0280*/  LDC.64 R2, c[0x0][0x218] ;  /* 0x00008600ff027b82 */ /* 0x000e620000000a00 */
[----:B------:R-:W-:Y:S02]  /*0290*/  SHF.R.S32.HI R13, RZ, 0x1f, R6 ;  /* 0x0000001fff0d7819 */ /* 0x000fe40000011406 */
[----:B------:R-:W-:Y:S02]  /*02a0*/  LEA.HI R11, R11, R0, RZ, 0xa ;  /* 0x000000000b0b7211 */ /* 0x000fe400078f50ff */
[----:B------:R-:W-:Y:S02]  /*02b0*/  LEA.HI.SX32 R7, R7, R8, 0x1b ;  /* 0x0000000807077211 */ /* 0x000fe400078fdaff */
[----:B------:R-:W-:Y:S01]  /*02c0*/  SHF.R.U32.HI R10, RZ, 0x1f, R23 ;  /* 0x0000001fff0a7819 */ /* 0x000fe20000011617 */
[----:B------:R-:W2:Y:S01]  /*02d0*/  LDC.64 R4, c[0x0][0x210] ;  /* 0x00008400ff047b82 */ /* 0x000ea20000000a00 */
[----:B------:R-:W-:-:S02]  /*02e0*/  SHF.R.S32.HI R8, RZ, 0x1f, R15 ;  /* 0x0000001fff087819 */ /* 0x000fc4000001140f */
[----:B------:R-:W-:Y:S02]  /*02f0*/  LEA.HI R13, R13, R6, RZ, 0xa ;  /* 0x000000060d0d7211 */ /* 0x000fe400078f50ff */
[----:B------:R-:W-:Y:S02]  /*0300*/  LOP3.LUT R11, R11, 0xfffffc00, RZ, 0xc0, !PT ;  /* 0xfffffc000b0b7812 */ /* 0x000fe400078ec0ff */
[----:B------:R-:W-:Y:S02]  /*0310*/  LEA.HI.SX32 R23, R23, R10, 0x1b ;  /* 0x0000000a17177211 */ /* 0x000fe400078fdaff */
[----:B------:R-:W-:Y:S02]  /*0320*/  LEA.HI R8, R8, R15, RZ, 0xa ;  /* 0x0000000f08087211 */ /* 0x000fe400078f50ff */
[----:B------:R-:W-:Y:S02]  /*0330*/  SHF.R.S32.HI R10, RZ, 0x1f, R19 ;  /* 0x0000001fff0a7819 */ /* 0x000fe40000011413 */
[----:B------:R-:W-:Y:S01]  /*0340*/  LOP3.LUT R25, R13, 0xfffffc00, RZ, 0xc0, !PT ;  /* 0xfffffc000d197812 */ /* 0x000fe200078ec0ff */
[----:B------:R-:W-:Y:S01]  /*0350*/  IMAD.IADD R13, R0, 0x1, -R11 ;  /* 0x00000001000d7824 */ /* 0x000fe200078e0a0b */
[----:B------:R-:W-:-:S02]  /*0360*/  LOP3.LUT R8, R8, 0xfffffc00, RZ, 0xc0, !PT ;  /* 0xfffffc0008087812 */ /* 0x000fc400078ec0ff */
[----:B------:R-:W-:Y:S01]  /*0370*/  SHF.R.S32.HI R0, RZ, 0x1f, R17 ;  /* 0x0000001fff007819 */ /* 0x000fe20000011411 */
[----:B-1----:R-:W-:Y:S01]  /*0380*/  IMAD.WIDE R12, R13, 0x4, R2 ;  /* 0x000000040d0c7825 */ /* 0x002fe200078e0202 */
[----:B------:R-:W-:Y:S02]  /*0390*/  LEA.HI R10, R10, R19, RZ, 0xa ;  /* 0x000000130a0a7211 */ /* 0x000fe400078f50ff */
[----:B------:R-:W-:Y:S01]  /*03a0*/  LEA.HI R0, R0, R17, RZ, 0xa ;  /* 0x0000001100007211 */ /* 0x000fe200078f50ff */
[----:B------:R-:W-:Y:S01]  /*03b0*/  IMAD.IADD R15, R15, 0x1, -R8 ;  /* 0x000000010f0f7824 */ /* 0x000fe200078e0a08 */
[----:B------:R-:W-:Y:S01]  /*03c0*/  IADD3 R11, R6, -R25, RZ ;  /* 0x80000019060b7210 */ /* 0x000fe20007ffe0ff */
[----:B------:R-:W3:Y:S01]  /*03d0*/  LDG.E.EL R13, desc[UR4][R12.64] ;  /* 0x000000040c0d7981 */ /* 0x000ee2000c2e1900 */
[----:B------:R-:W-:Y:S02]  /*03e0*/  LOP3.LUT R10, R10, 0xfffffc00, RZ, 0xc0, !PT ;  /* 0xfffffc000a0a7812 */ /* 0x000fe400078ec0ff */
[----:B------:R-:W-:-:S02]  /*03f0*/  SHF.R.S32.HI R6, RZ, 0x1f, R21 ;  /* 0x0000001fff067819 */ /* 0x000fc40000011415 */
[----:B------:R-:W-:Y:S01]  /*0400*/  SHF.R.S32.HI R8, RZ, 0x1f, R7 ;  /* 0x0000001fff087819 */ /* 0x000fe20000011407 */
[----:B------:R-:W-:Y:S01]  /*0410*/  IMAD.IADD R19, R19, 0x1, -R10 ;  /* 0x0000000113137824 */ /* 0x000fe200078e0a0a */
[----:B------:R-:W-:Y:S02]  /*0420*/  LOP3.LUT R0, R0, 0xfffffc00, RZ, 0xc0, !PT ;  /* 0xfffffc0000007812 */ /* 0x000fe400078ec0ff */
[----:B------:R-:W-:Y:S02]  /*0430*/  LEA.HI R6, R6, R21, RZ, 0xa ;  /* 0x0000001506067211 */ /* 0x000fe400078f50ff */
[----:B------:R-:W-:Y:S01]  /*0440*/  LEA.HI R8, R8, R7, RZ, 0xa ;  /* 0x0000000708087211 */ /* 0x000fe200078f50ff */
[----:B------:R-:W-:Y:S01]  /*0450*/  IMAD.IADD R17, R17, 0x1, -R0 ;  /* 0x0000000111117824 */ /* 0x000fe200078e0a00 */
[----:B------:R-:W-:Y:S02]  /*0460*/  SHF.R.S32.HI R10, RZ, 0x1f, R23 ;  /* 0x0000001fff0a7819 */ /* 0x000fe40000011417 */
[----:B------:R-:W-:-:S02]  /*0470*/  LOP3.LUT R6, R6, 0xfffffc00, RZ, 0xc0, !PT ;  /* 0xfffffc0006067812 */ /* 0x000fc400078ec0ff */
[----:B------:R-:W-:Y:S01]  /*0480*/  LOP3.LUT R0, R8, 0xfffffc00, RZ, 0xc0, !PT ;  /* 0xfffffc0008007812 */ /* 0x000fe200078ec0ff */
[----:B--2---:R-:W-:Y:S01]  /*0490*/  IMAD.WIDE R8, R9, 0x4, R4 ;  /* 0x0000000409087825 */ /* 0x004fe200078e0204 */
[----:B------:R-:W-:Y:S02]  /*04a0*/  LEA.HI R10, R10, R23, RZ, 0xa ;  /* 0x000000170a0a7211 */ /* 0x000fe400078f50ff */
[----:B------:R-:W-:Y:S01]  /*04b0*/  IADD3 R21, R21, -R6, RZ ;  /* 0x8000000615157210 */ /* 0x000fe20007ffe0ff */
[----:B------:R-:W-:Y:S01]  /*04c0*/  IMAD.IADD R25, R7, 0x1, -R0 ;  /* 0x0000000107197824 */ /* 0x000fe200078e0a00 */
[----:B------:R-:W-:Y:S01]  /*04d0*/  LOP3.LUT R10, R10, 0xfffffc00, RZ, 0xc0, !PT ;  /* 0xfffffc000a0a7812 */ /* 0x000fe200078ec0ff */
[----:B------:R-:W3:Y:S01]  /*04e0*/  LDG.E.128 R4, desc[UR4][R8.64] ;  /* 0x0000000408047981 */ /* 0x000ee2000c1e1d00 */
[----:B------:R-:W-:-:S04]  /*04f0*/  IMAD.WIDE R28, R17, 0x4, R2 ;  /* 0x00000004111c7825 */ /* 0x000fc800078e0202 */
[----:B------:R-:W-:Y:S02]  /*0500*/  IMAD.IADD R23, R23, 0x1, -R10 ;  /* 0x0000000117177824 */ /* 0x000fe400078e0a0a */
[--C-:B------:R-:W-:Y:S01]  /*0510*/  IMAD.WIDE R10, R11, 0x4, R2.reuse ;  /* 0x000000040b0a7825 */ /* 0x100fe200078e0202 */
[----:B------:R-:W2:Y:S03]  /*0520*/  LDG.E.EL R29, desc[UR4][R28.64] ;  /* 0x000000041c1d7981 */ /* 0x000ea6000c2e1900 */
[--C-:B------:R-:W-:Y:S02]  /*0530*/  IMAD.WIDE R14, R15, 0x4, R2.reuse ;  /* 0x000000040f0e7825 */ /* 0x100fe400078e0202 */
[----:B------:R-:W4:Y:S02]  /*0540*/  LDG.E.EL R10, desc[UR4][R10.64] ;  /* 0x000000040a0a7981 */ /* 0x000f24000c2e1900 */
[----:B------:R-:W-:-:S02]  /*0550*/  IMAD.WIDE R18, R19, 0x4, R2 ;  /* 0x0000000413127825 */ /* 0x000fc400078e0202 */
[----:B------:R-:W5:Y:S02]  /*0560*/  LDG.E.EL R15, desc[UR4][R14.64] ;  /* 0x000000040e0f7981 */ /* 0x000f64000c2e1900 */
[--C-:B------:R-:W-:Y:S02]  /*0570*/  IMAD.WIDE R20, R21, 0x4, R2.reuse ;  /* 0x0000000415147825 */ /* 0x100fe400078e0202 */
[----:B------:R-:W2:Y:S02]  /*0580*/  LDG.E.EL R18, desc[UR4][R18.64] ;  /* 0x0000000412127981 */ /* 0x000ea4000c2e1900 */
[--C-:B------:R-:W-:Y:S02]  /*0590*/  IMAD.WIDE R16, R25, 0x4, R2.reuse ;  /* 0x0000000419107825 */ /* 0x100fe400078e0202 */
[----:B------:R-:W2:Y:S02]  /*05a0*/  LDG.E.128 R24, desc[UR4][R8.64+0x800] ;  /* 0x0008000408187981 */ /* 0x000ea4000c1e1d00 */
[----:B------:R-:W-:-:S02]  /*05b0*/  IMAD.WIDE R2, R23, 0x4, R2 ;  /* 0x0000000417027825 */ /* 0x000fc400078e0202 */
[----:B------:R-:W2:Y:S04]  /*05c0*/  LDG.E.EL R20, desc[UR4][R20.64] ;  /* 0x0000000414147981 */ /* 0x000ea8000c2e1900 */
[----:B------:R-:W2:Y:S04]  /*05d0*/  LDG.E.EL R17, desc[UR4][R16.64] ;  /* 0x0000000410117981 */ /* 0x000ea8000c2e1900 */
[----:B------:R-:W2:Y:S01]  /*05e0*/  LDG.E.EL R2, desc[UR4][R2.64] ;  /* 0x0000000402027981 */ /* 0x000ea2000c2e1900 */
[C---:B---3--:R-:W-:Y:S01]  /*05f0*/  FSETP.GT.AND P6, PT, R4.reuse, -R13, PT ;  /* 0x8000000d0400720b */ /* 0x048fe20003fc4000 */
[----:B------:R-:W-:-:S12]  /*0600*/  FADD R4, R4, R13 ;  /* 0x0000000d04047221 */ /* 0x000fd80000000000 */
[----:B------:R-:W-:Y:S01]  /*0610*/  @!P6 FMUL R4, R4, 0.10000000149011611938 ;  /* 0x3dcccccd0404e820 */ /* 0x000fe20000400000 */
[----:B----4-:R-:W-:Y:S02]  /*0620*/  FSETP.GT.AND P0, PT, R5, -R10, PT ;  /* 0x8000000a0500720b */ /* 0x010fe40003f04000 */
[----:B-----5:R-:W-:Y:S02]  /*0630*/  FSETP.GT.AND P1, PT, R6, -R15, PT ;  /* 0x8000000f0600720b */ /* 0x020fe40003f24000 */
[----:B--2---:R-:W-:Y:S02]  /*0640*/  FSETP.GT.AND P2, PT, R7, -R18, PT ;  /* 0x800000120700720b */ /* 0x004fe40003f44000 */
[----:B------:R-:W-:Y:S02]  /*0650*/  FSETP.GT.AND P3, PT, R24, -R29, PT ;  /* 0x8000001d1800720b */ /* 0x000fe40003f64000 */
[----:B------:R-:W-:Y:S02]  /*0660*/  FSETP.GT.AND P4, PT, R25, -R20, PT ;  /* 0x800000141900720b */ /* 0x000fe40003f84000 */
[----:B------:R-:W-:-:S02]  /*0670*/  FSETP.GT.AND P5, PT, R26, -R17, PT ;  /* 0x800000111a00720b */ /* 0x000fc40003fa4000 */
[----:B------:R-:W-:Y:S01]  /*0680*/  FSETP.GT.AND P6, PT, R27, -R2, PT ;  /* 0x800000021b00720b */ /* 0x000fe20003fc4000 */
[----:B------:R-:W-:Y:S01]  /*0690*/  FADD R5, R5, R10 ;  /* 0x0000000a05057221 */ /* 0x000fe20000000000 */
[----:B------:R-:W-:Y:S01]  /*06a0*/  FADD R6, R6, R15 ;  /* 0x0000000f06067221 */ /* 0x000fe20000000000 */
[----:B------:R-:W-:Y:S01]  /*06b0*/  FADD R7, R7, R18 ;  /* 0x0000001207077221 */ /* 0x000fe20000000000 */
[----:B------:R-:W-:Y:S01]  /*06c0*/  FADD R24, R24, R29 ;  /* 0x0000001d18187221 */ /* 0x000fe20000000000 */
[----:B------:R-:W-:Y:S01]  /*06d0*/  FADD R25, R25, R20 ;  /* 0x0000001419197221 */ /* 0x000fe20000000000 */
[----:B------:R-:W-:Y:S01]  /*06e0*/  FADD R26, R26, R17 ;  /* 0x000000111a1a7221 */ /* 0x000fe20000000000 */
[----:B------:R-:W-:Y:S01]  /*06f0*/  FADD R27, R27, R2 ;  /* 0x000000021b1b7221 */ /* 0x000fe20000000000 */
[----:B------:R-:W-:Y:S01]  /*0700*/  @!P0 FMUL R5, R5, 0.10000000149011611938 ;  /* 0x3dcccccd05058820 */ /* 0x000fe20000400000 */
[----:B------:R-:W-:Y:S01]  /*0710*/  @!P1 FMUL R6, R6, 0.10000000149011611938 ;  /* 0x3dcccccd06069820 */ /* 0x000fe20000400000 */
[----:B------:R-:W-:Y:S01]  /*0720*/  @!P2 FMUL R7, R7, 0.10000000149011611938 ;  /* 0x3dcccccd0707a820 */ /* 0x000fe20000400000 */
[----:B------:R-:W-:Y:S01]  /*0730*/  @!P3 FMUL R24, R24, 0.10000000149011611938 ;  /* 0x3dcccccd1818b820 */ /* 0x000fe20000400000 */
[----:B------:R-:W-:Y:S01]  /*0740*/  @!P4 FMUL R25, R25, 0.10000000149011611938 ;  /* 0x3dcccccd1919c820 */ /* 0x000fe20000400000 */
[----:B------:R-:W-:Y:S01]  /*0750*/  @!P5 FMUL R26, R26, 0.10000000149011611938 ;  /* 0x3dcccccd1a1ad820 */ /* 0x000fe20000400000 */
[----:B------:R-:W-:Y:S01]  /*0760*/  @!P6 FMUL R27, R27, 0.10000000149011611938 ;  /* 0x3dcccccd1b1be820 */ /* 0x000fe20000400000 */
[----:B------:R-:W-:Y:S04]  /*0770*/  STG.E.128 desc[UR4][R8.64], R4 ;  /* 0x0000000408007986 */ /* 0x000fe8000c101d04 */
[----:B------:R-:W-:Y:S01]  /*0780*/  STG.E.128 desc[UR4][R8.64+0x800], R24 ;  /* 0x0008001808007986 */ /* 0x000fe2000c101d04 */
[----:B------:R-:W-:Y:S05]  /*0790*/  EXIT ;  /* 0x000000000000794d */ /* 0x000fea0003800000 */
.L_x_0:
[----:B------:R-:W-:-:S00]  /*07a0*/  BRA `(.L_x_0) ;  /* 0xfffffffc00fc7947 */ /* 0x000fc0000383ffff */
[----:B------:R-:W-:-:S00]  /*07b0*/  NOP ;  /* 0x0000000000007918 */ /* 0x000fc00000000000 */
        /* <DEDUP_REMOVED lines=12> */
.L_x_1:


//--------------------- .nv.constant0.triton_poi_fused_convolution_leaky_relu_59 --------------------------
	.section	.nv.constant0.triton_poi_fused_convolution_leaky_relu_59,"a",@progbits
	.sectionflags	@""
	.align	4
.nv.constant0.triton_poi_fused_convolution_leaky_relu_59:
	.zero		548
